	.headerflags	@"EF_CUDA_TEXMODE_UNIFIED EF_CUDA_64BIT_ADDRESS EF_CUDA_SM86 EF_CUDA_VIRTUAL_SM(EF_CUDA_SM86)"
	.elftype	@"ET_EXEC"


//--------------------- .nv.info                  --------------------------
	.section	.nv.info,"",@"SHT_CUDA_INFO"
	.align	4


	//----- nvinfo : EIATTR_REGCOUNT
	.align		4
        /*0000*/ 	.byte	0x04, 0x2f
        /*0002*/ 	.short	(.L_1 - .L_0)
	.align		4
.L_0:
        /*0004*/ 	.word	index@(triton_mm)
        /*0008*/ 	.word	0x00000040


	//----- nvinfo : EIATTR_MIN_STACK_SIZE
	.align		4
.L_1:
        /*000c*/ 	.byte	0x04, 0x12
        /*000e*/ 	.short	(.L_3 - .L_2)
	.align		4
.L_2:
        /*0010*/ 	.word	index@(triton_mm)
        /*0014*/ 	.word	0x00000000


	//----- nvinfo : EIATTR_FRAME_SIZE
	.align		4
.L_3:
        /*0018*/ 	.byte	0x04, 0x11
        /*001a*/ 	.short	(.L_5 - .L_4)
	.align		4
.L_4:
        /*001c*/ 	.word	index@(triton_mm)
        /*0020*/ 	.word	0x00000000


	//----- nvinfo : EIATTR_MIN_STACK_SIZE
	.align		4
.L_5:
        /*0024*/ 	.byte	0x04, 0x12
        /*0026*/ 	.short	(.L_7 - .L_6)
	.align		4
.L_6:
        /*0028*/ 	.word	index@(triton_mm)
        /*002c*/ 	.word	0x00000000
.L_7:


//--------------------- .nv.info.triton_mm        --------------------------
	.section	.nv.info.triton_mm,"",@"SHT_CUDA_INFO"
	.sectionflags	@""
	.align	4


	//----- nvinfo : EIATTR_CUDA_API_VERSION
	.align		4
        /*0000*/ 	.byte	0x04, 0x37
        /*0002*/ 	.short	(.L_9 - .L_8)
.L_8:
        /*0004*/ 	.word	0x0000007c


	//----- nvinfo : EIATTR_SW2861232_WAR
	.align		4
.L_9:
        /*0008*/ 	.byte	0x01, 0x35
	.zero		2


	//----- nvinfo : EIATTR_PARAM_CBANK
	.align		4
        /*000c*/ 	.byte	0x04, 0x0a
        /*000e*/ 	.short	(.L_11 - .L_10)
	.align		4
.L_10:
        /*0010*/ 	.word	index@(.nv.constant0.triton_mm)
        /*0014*/ 	.short	0x0160
        /*0016*/ 	.short	0x0020


	//----- nvinfo : EIATTR_CBANK_PARAM_SIZE
	.align		4
.L_11:
        /*0018*/ 	.byte	0x03, 0x19
        /*001a*/ 	.short	0x0020


	//----- nvinfo : EIATTR_KPARAM_INFO
	.align		4
        /*001c*/ 	.byte	0x04, 0x17
        /*001e*/ 	.short	(.L_13 - .L_12)
.L_12:
        /*0020*/ 	.word	0x00000000
        /*0024*/ 	.short	0x0003
        /*0026*/ 	.short	0x0018
        /*0028*/ 	.byte	0x00, 0xf4, 0x21, 0x00


	//----- nvinfo : EIATTR_KPARAM_INFO
	.align		4
.L_13:
        /*002c*/ 	.byte	0x04, 0x17
        /*002e*/ 	.short	(.L_15 - .L_14)
.L_14:
        /*0030*/ 	.word	0x00000000
        /*0034*/ 	.short	0x0002
        /*0036*/ 	.short	0x0010
        /*0038*/ 	.byte	0x00, 0xf4, 0x21, 0x00


	//----- nvinfo : EIATTR_KPARAM_INFO
	.align		4
.L_15:
        /*003c*/ 	.byte	0x04, 0x17
        /*003e*/ 	.short	(.L_17 - .L_16)
.L_16:
        /*0040*/ 	.word	0x00000000
        /*0044*/ 	.short	0x0001
        /*0046*/ 	.short	0x0008
        /*0048*/ 	.byte	0x00, 0xf4, 0x21, 0x00


	//----- nvinfo : EIATTR_KPARAM_INFO
	.align		4
.L_17:
        /*004c*/ 	.byte	0x04, 0x17
        /*004e*/ 	.short	(.L_19 - .L_18)
.L_18:
        /*0050*/ 	.word	0x00000000
        /*0054*/ 	.short	0x0000
        /*0056*/ 	.short	0x0000
        /*0058*/ 	.byte	0x00, 0xf4, 0x21, 0x00


	//----- nvinfo : EIATTR_MAXREG_COUNT
	.align		4
.L_19:
        /*005c*/ 	.byte	0x03, 0x1b
        /*005e*/ 	.short	0x00ff


	//----- nvinfo : EIATTR_EXIT_INSTR_OFFSETS
	.align		4
        /*0060*/ 	.byte	0x04, 0x1c
        /*0062*/ 	.short	(.L_21 - .L_20)


	//   ....[0]....
.L_20:
        /*0064*/ 	.word	0x00001550


	//   ....[1]....
        /*0068*/ 	.word	0x000015a0


	//----- nvinfo : EIATTR_REQNTID
	.align		4
.L_21:
        /*006c*/ 	.byte	0x04, 0x10
        /*006e*/ 	.short	(.L_23 - .L_22)
.L_22:
        /*0070*/ 	.word	0x00000100
        /*0074*/ 	.word	0x00000001
        /*0078*/ 	.word	0x00000001
.L_23:


//--------------------- .nv.callgraph             --------------------------
	.section	.nv.callgraph,"",@"SHT_CUDA_CALLGRAPH"
	.align	4
	.sectionentsize	8
	.align		4
        /*0000*/ 	.word	0x00000000
	.align		4
        /*0004*/ 	.word	0xffffffff
	.align		4
        /*0008*/ 	.word	0x00000000
	.align		4
        /*000c*/ 	.word	0xfffffffe
	.align		4
        /*0010*/ 	.word	0x00000000
	.align		4
        /*0014*/ 	.word	0xfffffffd
	.align		4
        /*0018*/ 	.word	0x00000000
	.align		4
        /*001c*/ 	.word	0xfffffffc


//--------------------- .nv.rel.action            --------------------------
	.section	.nv.rel.action,"",@"SHT_CUDA_RELOCINFO"
	.align	8
	.sectionentsize	8
        /*0000*/ 	.byte	0x73, 0x00, 0x00, 0x00, 0x00, 0x00, 0x00, 0x00, 0x00, 0x00, 0x00, 0x11, 0x25, 0x00, 0x05, 0x36


//--------------------- .nv.constant0.triton_mm   --------------------------
	.section	.nv.constant0.triton_mm,"a",@progbits
	.sectionflags	@""
	.align	4
.nv.constant0.triton_mm:
	.zero		384


//--------------------- .text.triton_mm           --------------------------
	.section	.text.triton_mm,"ax",@progbits
	.sectionflags	@"SHF_BARRIERS=1"
	.sectioninfo	@"SHI_REGISTERS=64"
	.align	128
        .global         triton_mm
        .type           triton_mm,@function
        .size           triton_mm,(.L_x_2 - triton_mm)
        .other          triton_mm,@"STO_CUDA_ENTRY STV_DEFAULT"
triton_mm:
.text.triton_mm:
[----:B------:R-:W-:Y:S02]  /*0000*/  IMAD.MOV.U32 R1, RZ, RZ, c[0x0][0x28] ;  /* 0x00000a00ff017624 */ /* 0x000fe400078e00ff */
[----:B------:R-:W1:Y:S01]  /*0010*/  S2R R9, SR_CTAID.X ;  /* 0x0000000000097919 */ /* 0x000e620000002500 */
[----:B------:R-:W-:Y:S01]  /*0020*/  IMAD.MOV.U32 R5, RZ, RZ, -0x8 ;  /* 0xfffffff8ff057424 */ /* 0x000fe200078e00ff */
[----:B------:R-:W-:Y:S01]  /*0030*/  ULDC.64 UR6, c[0x0][0x118] ;  /* 0x0000460000067ab9 */ /* 0x000fe20000000a00 */
[----:B------:R-:W-:Y:S01]  /*0040*/  IMAD.MOV.U32 R22, RZ, RZ, 0x2 ;  /* 0x00000002ff167424 */ /* 0x000fe200078e00ff */
[----:B------:R-:W2:Y:S01]  /*0050*/  S2R R14, SR_TID.X ;  /* 0x00000000000e7919 */ /* 0x000ea20000002100 */
[----:B------:R-:W-:Y:S01]  /*0060*/  CS2R R24, SRZ ;  /* 0x0000000000187805 */ /* 0x000fe2000001ff00 */
[----:B------:R-:W-:Y:S01]  /*0070*/  CS2R R26, SRZ ;  /* 0x00000000001a7805 */ /* 0x000fe2000001ff00 */
[----:B------:R-:W-:Y:S01]  /*0080*/  CS2R R28, SRZ ;  /* 0x00000000001c7805 */ /* 0x000fe2000001ff00 */
[----:B------:R-:W-:Y:S01]  /*0090*/  CS2R R30, SRZ ;  /* 0x00000000001e7805 */ /* 0x000fe2000001ff00 */
[----:B------:R-:W-:Y:S01]  /*00a0*/  CS2R R32, SRZ ;  /* 0x0000000000207805 */ /* 0x000fe2000001ff00 */
[----:B------:R-:W-:Y:S01]  /*00b0*/  CS2R R34, SRZ ;  /* 0x0000000000227805 */ /* 0x000fe2000001ff00 */
[----:B------:R-:W-:Y:S01]  /*00c0*/  UMOV UR4, 0xffffffff ;  /* 0xffffffff00047882 */ /* 0x000fe20000000000 */
[----:B-1----:R-:W-:Y:S01]  /*00d0*/  IMAD.HI R0, R9, 0x2aaaaaab, RZ ;  /* 0x2aaaaaab09007827 */ /* 0x002fe200078e02ff */
[----:B------:R-:W-:-:S02]  /*00e0*/  IABS R8, R9 ;  /* 0x0000000900087213 */ /* 0x000fc40000000000 */
[----:B------:R-:W-:Y:S01]  /*00f0*/  ISETP.GE.AND P2, PT, R9, RZ, PT ;  /* 0x000000ff0900720c */ /* 0x000fe20003f46270 */
[C---:B--2---:R-:W-:Y:S01]  /*0100*/  IMAD.SHL.U32 R21, R14.reuse, 0x8, RZ ;  /* 0x000000080e157824 */ /* 0x044fe200078e00ff */
[----:B------:R-:W-:Y:S02]  /*0110*/  SHF.R.U32.HI R3, RZ, 0x1f, R0 ;  /* 0x0000001fff037819 */ /* 0x000fe40000011600 */
[----:B------:R-:W-:Y:S02]  /*0120*/  LOP3.LUT R12, R14, 0x80, RZ, 0xc0, !PT ;  /* 0x000000800e0c7812 */ /* 0x000fe400078ec0ff */
[----:B------:R-:W-:Y:S02]  /*0130*/  LEA.HI.SX32 R0, R0, R3, 0x1c ;  /* 0x0000000300007211 */ /* 0x000fe400078fe2ff */
[----:B------:R-:W-:Y:S02]  /*0140*/  LOP3.LUT R15, R14, 0x10, RZ, 0xc0, !PT ;  /* 0x000000100e0f7812 */ /* 0x000fe400078ec0ff */
[----:B------:R-:W-:Y:S01]  /*0150*/  LOP3.LUT R48, R21, 0x38, RZ, 0xc0, !PT ;  /* 0x0000003815307812 */ /* 0x000fe200078ec0ff */
[----:B------:R-:W-:Y:S01]  /*0160*/  IMAD R2, R0, R5, 0x2 ;  /* 0x0000000200027424 */ /* 0x000fe200078e0205 */
[----:B------:R-:W-:Y:S01]  /*0170*/  LOP3.LUT R16, R14, 0x7, RZ, 0xc0, !PT ;  /* 0x000000070e107812 */ /* 0x000fe200078ec0ff */
[----:B------:R-:W-:Y:S01]  /*0180*/  IMAD R7, R0, -0x60, R9 ;  /* 0xffffffa000077824 */ /* 0x000fe200078e0209 */
[----:B------:R-:W-:-:S02]  /*0190*/  LOP3.LUT R48, R48, 0x18, R14, 0x78, !PT ;  /* 0x0000001830307812 */ /* 0x000fc400078e780e */
[----:B------:R-:W-:Y:S01]  /*01a0*/  IMNMX R4, R2, 0x8, PT ;  /* 0x0000000802047817 */ /* 0x000fe20003800200 */
[----:B------:R-:W-:-:S03]  /*01b0*/  IMAD.WIDE.U32 R16, R16, 0x10, RZ ;  /* 0x0000001010107825 */ /* 0x000fc600078e00ff */
[-C--:B------:R-:W-:Y:S02]  /*01c0*/  IABS R11, R4.reuse ;  /* 0x00000004000b7213 */ /* 0x080fe40000000000 */
[----:B------:R-:W-:Y:S02]  /*01d0*/  IABS R10, R4 ;  /* 0x00000004000a7213 */ /* 0x000fe40000000000 */
[----:B------:R-:W1:Y:S08]  /*01e0*/  I2F.RP R5, R11 ;  /* 0x0000000b00057306 */ /* 0x000e700000209400 */
[----:B-1----:R-:W1:Y:S02]  /*01f0*/  MUFU.RCP R5, R5 ;  /* 0x0000000500057308 */ /* 0x002e640000001000 */
[----:B-1----:R-:W-:-:S06]  /*0200*/  IADD3 R2, R5, 0xffffffe, RZ ;  /* 0x0ffffffe05027810 */ /* 0x002fcc0007ffe0ff */
[----:B------:R1:W2:Y:S02]  /*0210*/  F2I.FTZ.U32.TRUNC.NTZ R3, R2 ;  /* 0x0000000200037305 */ /* 0x0002a4000021f000 */
[----:B-1----:R-:W-:Y:S02]  /*0220*/  IMAD.MOV.U32 R2, RZ, RZ, RZ ;  /* 0x000000ffff027224 */ /* 0x002fe400078e00ff */
[----:B--2---:R-:W-:-:S04]  /*0230*/  IMAD.MOV R6, RZ, RZ, -R3 ;  /* 0x000000ffff067224 */ /* 0x004fc800078e0a03 */
[----:B------:R-:W-:Y:S02]  /*0240*/  IMAD R13, R6, R11, RZ ;  /* 0x0000000b060d7224 */ /* 0x000fe400078e02ff */
[----:B------:R-:W-:Y:S01]  /*0250*/  IMAD.MOV.U32 R6, RZ, RZ, R8 ;  /* 0x000000ffff067224 */ /* 0x000fe200078e0008 */
[----:B------:R-:W-:Y:S01]  /*0260*/  IABS R8, R7 ;  /* 0x0000000700087213 */ /* 0x000fe20000000000 */
[----:B------:R-:W-:Y:S01]  /*0270*/  IMAD.HI.U32 R3, R3, R13, R2 ;  /* 0x0000000d03037227 */ /* 0x000fe200078e0002 */
[----:B------:R-:W-:-:S03]  /*0280*/  LOP3.LUT R7, R7, R4, RZ, 0x3c, !PT ;  /* 0x0000000407077212 */ /* 0x000fc600078e3cff */
[----:B------:R-:W-:Y:S01]  /*0290*/  IMAD.MOV R13, RZ, RZ, -R10 ;  /* 0x000000ffff0d7224 */ /* 0x000fe200078e0a0a */
[----:B------:R-:W-:Y:S01]  /*02a0*/  ISETP.GE.AND P4, PT, R7, RZ, PT ;  /* 0x000000ff0700720c */ /* 0x000fe20003f86270 */
[----:B------:R-:W-:Y:S01]  /*02b0*/  IMAD.HI.U32 R2, R3, R6, RZ ;  /* 0x0000000603027227 */ /* 0x000fe200078e00ff */
[----:B------:R-:W-:-:S03]  /*02c0*/  SHF.R.U32.HI R7, RZ, 0x1, R15 ;  /* 0x00000001ff077819 */ /* 0x000fc6000001160f */
[----:B------:R-:W-:Y:S01]  /*02d0*/  IMAD.HI.U32 R5, R3, R8, RZ ;  /* 0x0000000803057227 */ /* 0x000fe200078e00ff */
[C-C-:B------:R-:W-:Y:S02]  /*02e0*/  LOP3.LUT R9, R7.reuse, 0x30, R21.reuse, 0xf8, !PT ;  /* 0x0000003007097812 */ /* 0x140fe400078ef815 */
[----:B------:R-:W-:Y:S01]  /*02f0*/  LOP3.LUT R54, R7, 0x38, R21, 0x78, !PT ;  /* 0x0000003807367812 */ /* 0x000fe200078e7815 */
[-C--:B------:R-:W-:Y:S02]  /*0300*/  IMAD R2, R2, R13.reuse, R6 ;  /* 0x0000000d02027224 */ /* 0x080fe400078e0206 */
[----:B------:R-:W-:Y:S01]  /*0310*/  IMAD R3, R5, R13, R8 ;  /* 0x0000000d05037224 */ /* 0x000fe200078e0208 */
[----:B------:R-:W-:Y:S02]  /*0320*/  SHF.R.U32.HI R13, RZ, 0x2, R14 ;  /* 0x00000002ff0d7819 */ /* 0x000fe4000001160e */
[C---:B------:R-:W-:Y:S02]  /*0330*/  ISETP.GT.U32.AND P0, PT, R11.reuse, R2, PT ;  /* 0x000000020b00720c */ /* 0x040fe40003f04070 */
[----:B------:R-:W-:-:S11]  /*0340*/  ISETP.GT.U32.AND P3, PT, R11, R3, PT ;  /* 0x000000030b00720c */ /* 0x000fd60003f64070 */
[--C-:B------:R-:W-:Y:S02]  /*0350*/  @!P0 IMAD.IADD R2, R2, 0x1, -R11.reuse ;  /* 0x0000000102028824 */ /* 0x100fe400078e0a0b */
[----:B------:R-:W-:Y:S01]  /*0360*/  @!P3 IMAD.IADD R3, R3, 0x1, -R11 ;  /* 0x000000010303b824 */ /* 0x000fe200078e0a0b */
[----:B------:R-:W-:Y:S02]  /*0370*/  @!P3 IADD3 R5, R5, 0x1, RZ ;  /* 0x000000010505b810 */ /* 0x000fe40007ffe0ff */
[----:B------:R-:W-:Y:S02]  /*0380*/  ISETP.GT.U32.AND P1, PT, R11, R2, PT ;  /* 0x000000020b00720c */ /* 0x000fe40003f24070 */
[----:B------:R-:W-:Y:S02]  /*0390*/  ISETP.GE.U32.AND P0, PT, R3, R11, PT ;  /* 0x0000000b0300720c */ /* 0x000fe40003f06070 */
[----:B------:R-:W-:-:S09]  /*03a0*/  LOP3.LUT R3, RZ, R4, RZ, 0x33, !PT ;  /* 0x00000004ff037212 */ /* 0x000fd200078e33ff */
[----:B------:R-:W-:Y:S02]  /*03b0*/  @!P1 IMAD.IADD R2, R2, 0x1, -R11 ;  /* 0x0000000102029824 */ /* 0x000fe400078e0a0b */
[----:B------:R-:W-:Y:S02]  /*03c0*/  @P0 IADD3 R5, R5, 0x1, RZ ;  /* 0x0000000105050810 */ /* 0x000fe40007ffe0ff */
[----:B------:R-:W-:Y:S01]  /*03d0*/  ISETP.NE.AND P0, PT, R4, RZ, PT ;  /* 0x000000ff0400720c */ /* 0x000fe20003f05270 */
[----:B------:R-:W-:Y:S02]  /*03e0*/  @!P2 IMAD.MOV R2, RZ, RZ, -R2 ;  /* 0x000000ffff02a224 */ /* 0x000fe400078e0a02 */
[----:B------:R-:W-:-:S03]  /*03f0*/  IMAD.MOV.U32 R4, RZ, RZ, R5 ;  /* 0x000000ffff047224 */ /* 0x000fc600078e0005 */
[----:B------:R-:W-:Y:S01]  /*0400*/  SEL R5, R3, R2, !P0 ;  /* 0x0000000203057207 */ /* 0x000fe20004000000 */
[----:B------:R-:W-:Y:S01]  /*0410*/  @!P4 IMAD.MOV R4, RZ, RZ, -R4 ;  /* 0x000000ffff04c224 */ /* 0x000fe200078e0a04 */
[----:B------:R-:W-:-:S03]  /*0420*/  SHF.R.U32.HI R2, RZ, 0x3, R14 ;  /* 0x00000003ff027819 */ /* 0x000fc6000001160e */
[----:B------:R-:W-:Y:S01]  /*0430*/  IMAD R59, R0, 0x8, R5 ;  /* 0x00000008003b7824 */ /* 0x000fe200078e0205 */
[----:B------:R-:W-:Y:S02]  /*0440*/  SEL R61, R3, R4, !P0 ;  /* 0x00000004033d7207 */ /* 0x000fe40004000000 */
[----:B------:R-:W-:Y:S01]  /*0450*/  SGXT.U32 R0, R2, 0x4 ;  /* 0x000000040200781a */ /* 0x000fe20000000000 */
[----:B------:R-:W-:Y:S01]  /*0460*/  IMAD.SHL.U32 R59, R59, 0x40, RZ ;  /* 0x000000403b3b7824 */ /* 0x000fe200078e00ff */
[----:B------:R-:W-:Y:S01]  /*0470*/  SHF.R.U32.HI R3, RZ, 0x3, R12 ;  /* 0x00000003ff037819 */ /* 0x000fe2000001160c */
[----:B------:R-:W-:Y:S01]  /*0480*/  IMAD.SHL.U32 R61, R61, 0x40, RZ ;  /* 0x000000403d3d7824 */ /* 0x000fe200078e00ff */
[----:B------:R-:W-:Y:S02]  /*0490*/  LOP3.LUT R2, R21, 0x8, RZ, 0xc0, !PT ;  /* 0x0000000815027812 */ /* 0x000fe400078ec0ff */
[----:B------:R-:W-:Y:S02]  /*04a0*/  LOP3.LUT R4, R0, R3, RZ, 0xfc, !PT ;  /* 0x0000000300047212 */ /* 0x000fe400078efcff */
[----:B------:R-:W-:-:S02]  /*04b0*/  LOP3.LUT R0, R3, 0x8, R14, 0xf8, !PT ;  /* 0x0000000803007812 */ /* 0x000fc400078ef80e */
[----:B------:R-:W-:Y:S02]  /*04c0*/  LOP3.LUT R3, R3, 0xf, R14, 0xf8, !PT ;  /* 0x0000000f03037812 */ /* 0x000fe400078ef80e */
[C---:B------:R-:W-:Y:S02]  /*04d0*/  LOP3.LUT R6, R21.reuse, 0x10, R2, 0x2e, !PT ;  /* 0x0000001015067812 */ /* 0x040fe400078e2e02 */
[----:B------:R-:W-:Y:S01]  /*04e0*/  LOP3.LUT R5, R21, 0x18, RZ, 0xc0, !PT ;  /* 0x0000001815057812 */ /* 0x000fe200078ec0ff */
[----:B------:R-:W-:Y:S01]  /*04f0*/  IMAD.SHL.U32 R57, R3, 0x40, RZ ;  /* 0x0000004003397824 */ /* 0x000fe200078e00ff */
[----:B------:R-:W-:Y:S02]  /*0500*/  LOP3.LUT R6, R6, 0x20, R21, 0xf8, !PT ;  /* 0x0000002006067812 */ /* 0x000fe400078ef815 */
[----:B------:R-:W-:Y:S02]  /*0510*/  LOP3.LUT R3, R61, R4, RZ, 0xfc, !PT ;  /* 0x000000043d037212 */ /* 0x000fe400078efcff */
[----:B------:R-:W-:-:S02]  /*0520*/  LOP3.LUT R0, R0, 0x7, R14, 0xf8, !PT ;  /* 0x0000000700007812 */ /* 0x000fc400078ef80e */
[----:B------:R-:W-:Y:S02]  /*0530*/  LOP3.LUT R10, R9, 0x30, R2, 0x1e, !PT ;  /* 0x00000030090a7812 */ /* 0x000fe400078e1e02 */
[----:B------:R-:W-:Y:S01]  /*0540*/  LOP3.LUT R8, R6, R7, RZ, 0x3c, !PT ;  /* 0x0000000706087212 */ /* 0x000fe200078e3cff */
[----:B------:R-:W-:Y:S01]  /*0550*/  IMAD.HI R6, R3, 0x2aaaaaab, RZ ;  /* 0x2aaaaaab03067827 */ /* 0x000fe200078e02ff */
[----:B------:R-:W-:Y:S02]  /*0560*/  LOP3.LUT R2, R21, 0x20, R5, 0x2e, !PT ;  /* 0x0000002015027812 */ /* 0x000fe400078e2e05 */
[----:B------:R-:W-:Y:S02]  /*0570*/  LEA R51, R0, 0x800, 0x6 ;  /* 0x0000080000337811 */ /* 0x000fe400078e30ff */
[----:B------:R-:W-:Y:S02]  /*0580*/  LOP3.LUT R60, R59, R4, RZ, 0xfc, !PT ;  /* 0x000000043b3c7212 */ /* 0x000fe400078efcff */
[----:B------:R-:W-:-:S02]  /*0590*/  LOP3.LUT R0, R61, 0x20, R4, 0xfe, !PT ;  /* 0x000000203d007812 */ /* 0x000fc400078efe04 */
[-CC-:B------:R-:W-:Y:S01]  /*05a0*/  LOP3.LUT R56, R57, R2.reuse, R7.reuse, 0xf6, !PT ;  /* 0x0000000239387212 */ /* 0x180fe200078ef607 */
[----:B------:R-:W-:Y:S01]  /*05b0*/  IMAD.HI R5, R60, 0x3531dec1, RZ ;  /* 0x3531dec13c057827 */ /* 0x000fe200078e02ff */
[----:B------:R-:W-:Y:S02]  /*05c0*/  LOP3.LUT R52, R51, R2, R7, 0xf6, !PT ;  /* 0x0000000233347212 */ /* 0x000fe400078ef607 */
[----:B------:R-:W-:Y:S02]  /*05d0*/  SHF.R.U32.HI R7, RZ, 0x1f, R6 ;  /* 0x0000001fff077819 */ /* 0x000fe40000011606 */
[-C--:B------:R-:W-:Y:S02]  /*05e0*/  LOP3.LUT R58, R57, R54.reuse, RZ, 0xfc, !PT ;  /* 0x00000036393a7212 */ /* 0x080fe400078efcff */
[----:B------:R-:W-:Y:S02]  /*05f0*/  LOP3.LUT R54, R51, R54, RZ, 0xfc, !PT ;  /* 0x0000003633367212 */ /* 0x000fe400078efcff */
[----:B------:R-:W-:-:S02]  /*0600*/  LOP3.LUT R53, R8, R51, RZ, 0xfc, !PT ;  /* 0x0000003308357212 */ /* 0x000fc400078efcff */
[----:B------:R-:W-:Y:S02]  /*0610*/  PRMT R11, R0, 0x9910, RZ ;  /* 0x00009910000b7816 */ /* 0x000fe400000000ff */
[C---:B------:R-:W-:Y:S02]  /*0620*/  LOP3.LUT R55, R10.reuse, R57, RZ, 0xfc, !PT ;  /* 0x000000390a377212 */ /* 0x040fe400078efcff */
[----:B------:R-:W-:Y:S01]  /*0630*/  LOP3.LUT R51, R10, R51, RZ, 0xfc, !PT ;  /* 0x000000330a337212 */ /* 0x000fe200078efcff */
[----:B------:R-:W-:Y:S01]  /*0640*/  IMAD R11, R11, 0x2aab, RZ ;  /* 0x00002aab0b0b7824 */ /* 0x000fe200078e02ff */
[----:B------:R-:W-:Y:S02]  /*0650*/  LEA.HI R10, R6, R7, RZ, 0x19 ;  /* 0x00000007060a7211 */ /* 0x000fe400078fc8ff */
[----:B------:R-:W-:Y:S02]  /*0660*/  LOP3.LUT R9, R48, 0x20, R14, 0x78, !PT ;  /* 0x0000002030097812 */ /* 0x000fe400078e780e */
[----:B------:R-:W-:Y:S01]  /*0670*/  LOP3.LUT R57, R8, R57, RZ, 0xfc, !PT ;  /* 0x0000003908397212 */ /* 0x000fe200078efcff */
[----:B------:R-:W-:Y:S01]  /*0680*/  IMAD R10, R10, -0x300, R3 ;  /* 0xfffffd000a0a7824 */ /* 0x000fe200078e0203 */
[----:B------:R-:W-:Y:S01]  /*0690*/  SHF.R.U32.HI R8, RZ, 0x1f, R5 ;  /* 0x0000001fff087819 */ /* 0x000fe20000011605 */
[----:B------:R-:W-:Y:S01]  /*06a0*/  IMAD R6, R4, 0x40, R9 ;  /* 0x0000004004067824 */ /* 0x000fe200078e0209 */
[----:B------:R-:W-:-:S02]  /*06b0*/  LOP3.LUT R59, R59, 0x20, R4, 0xfe, !PT ;  /* 0x000000203b3b7812 */ /* 0x000fc400078efe04 */
[----:B------:R-:W-:Y:S01]  /*06c0*/  LOP3.LUT R3, R14, 0x20, RZ, 0xc0, !PT ;  /* 0x000000200e037812 */ /* 0x000fe200078ec0ff */
[----:B------:R-:W-:Y:S01]  /*06d0*/  IMAD.SHL.U32 R6, R6, 0x2, RZ ;  /* 0x0000000206067824 */ /* 0x000fe200078e00ff */
[----:B------:R-:W-:Y:S01]  /*06e0*/  LEA.HI R7, R5, R8, RZ, 0x1c ;  /* 0x0000000805077211 */ /* 0x000fe200078fe0ff */
[----:B------:R-:W-:Y:S01]  /*06f0*/  IMAD.HI R4, R59, 0x3531dec1, RZ ;  /* 0x3531dec13b047827 */ /* 0x000fe200078e02ff */
[----:B------:R-:W-:Y:S02]  /*0700*/  SHF.R.S32.HI R5, RZ, 0x10, R11 ;  /* 0x00000010ff057819 */ /* 0x000fe4000001140b */
[----:B------:R-:W-:Y:S01]  /*0710*/  SHF.R.U32.HI R8, RZ, 0x2, R3 ;  /* 0x00000002ff087819 */ /* 0x000fe20000011603 */
[----:B------:R-:W-:Y:S01]  /*0720*/  IMAD R7, R7, -0x4d, R60 ;  /* 0xffffffb307077824 */ /* 0x000fe200078e023c */
[----:B------:R-:W-:Y:S02]  /*0730*/  LOP3.LUT R12, R5, 0xffff, RZ, 0xc0, !PT ;  /* 0x0000ffff050c7812 */ /* 0x000fe400078ec0ff */
[----:B------:R-:W-:Y:S01]  /*0740*/  SHF.R.U32.HI R3, RZ, 0x1f, R4 ;  /* 0x0000001fff037819 */ /* 0x000fe20000011604 */
[----:B------:R-:W-:Y:S01]  /*0750*/  IMAD R7, R7, 0xc00, RZ ;  /* 0x00000c0007077824 */ /* 0x000fe200078e02ff */
[----:B------:R-:W-:-:S02]  /*0760*/  LOP3.LUT R9, R8, 0x10, R13, 0xf8, !PT ;  /* 0x0000001008097812 */ /* 0x000fc400078ef80d */
[----:B------:R-:W-:Y:S02]  /*0770*/  LOP3.LUT R8, R8, 0x7, R14, 0xf8, !PT ;  /* 0x0000000708087812 */ /* 0x000fe400078ef80e */
[----:B------:R-:W-:Y:S02]  /*0780*/  SHF.R.U32.HI R5, RZ, 0xf, R12 ;  /* 0x0000000fff057819 */ /* 0x000fe4000001160c */
[----:B------:R-:W-:Y:S02]  /*0790*/  LEA.HI R4, R4, R3, RZ, 0x1c ;  /* 0x0000000304047211 */ /* 0x000fe400078fe0ff */
[----:B------:R-:W-:Y:S02]  /*07a0*/  LOP3.LUT R8, R8, 0x10, R13, 0xf8, !PT ;  /* 0x0000001008087812 */ /* 0x000fe400078ef80d */
[----:B------:R-:W-:Y:S01]  /*07b0*/  LEA.HI R5, R12, R5, RZ, 0x19 ;  /* 0x000000050c057211 */ /* 0x000fe200078fc8ff */
[----:B------:R-:W-:Y:S01]  /*07c0*/  IMAD R4, R4, -0x4d, R59 ;  /* 0xffffffb304047824 */ /* 0x000fe200078e023b */
[----:B------:R-:W-:Y:S01]  /*07d0*/  LEA R47, R8, 0x800, 0x6 ;  /* 0x00000800082f7811 */ /* 0x000fe200078e30ff */
[----:B------:R-:W-:Y:S01]  /*07e0*/  IMAD R12, R10, 0xc00, RZ ;  /* 0x00000c000a0c7824 */ /* 0x000fe200078e02ff */
[----:B------:R-:W-:Y:S01]  /*07f0*/  PRMT R8, R5, 0x9910, RZ ;  /* 0x0000991005087816 */ /* 0x000fe200000000ff */
[----:B------:R-:W-:Y:S01]  /*0800*/  IMAD R13, R4, 0xc00, RZ ;  /* 0x00000c00040d7824 */ /* 0x000fe200078e02ff */
[--C-:B------:R-:W-:Y:S01]  /*0810*/  LOP3.LUT R9, R9, 0x7, R14.reuse, 0xf8, !PT ;  /* 0x0000000709097812 */ /* 0x100fe200078ef80e */
[----:B------:R-:W-:Y:S01]  /*0820*/  IMAD.WIDE R4, R12, 0x2, RZ ;  /* 0x000000020c047825 */ /* 0x000fe200078e02ff */
[----:B------:R-:W-:-:S02]  /*0830*/  LOP3.LUT R2, R2, 0x18, R14, 0x78, !PT ;  /* 0x0000001802027812 */ /* 0x000fc400078e780e */
[----:B------:R-:W-:Y:S01]  /*0840*/  LOP3.LUT R11, R7, 0x38, R21, 0xf8, !PT ;  /* 0x00000038070b7812 */ /* 0x000fe200078ef815 */
[----:B------:R-:W-:Y:S01]  /*0850*/  IMAD R8, R8, 0x300, RZ ;  /* 0x0000030008087824 */ /* 0x000fe200078e02ff */
[----:B------:R-:W-:Y:S01]  /*0860*/  LOP3.LUT R20, R16, R4, RZ, 0xfc, !PT ;  /* 0x0000000410147212 */ /* 0x000fe200078efcff */
[----:B------:R-:W-:Y:S01]  /*0870*/  IMAD.SHL.U32 R9, R9, 0x40, RZ ;  /* 0x0000004009097824 */ /* 0x000fe200078e00ff */
[----:B------:R-:W-:Y:S01]  /*0880*/  LOP3.LUT R43, R17, R5, RZ, 0xfc, !PT ;  /* 0x00000005112b7212 */ /* 0x000fe200078efcff */
[----:B------:R-:W-:Y:S01]  /*0890*/  IMAD.MOV R4, RZ, RZ, -R8 ;  /* 0x000000ffff047224 */ /* 0x000fe200078e0a08 */
[----:B------:R-:W-:Y:S02]  /*08a0*/  SHF.R.S32.HI R14, RZ, 0x1f, R7 ;  /* 0x0000001fff0e7819 */ /* 0x000fe40000011407 */
[----:B------:R-:W-:Y:S02]  /*08b0*/  LOP3.LUT R50, R9, R48, RZ, 0xfc, !PT ;  /* 0x0000003009327212 */ /* 0x000fe400078efcff */
[----:B------:R-:W-:-:S02]  /*08c0*/  PRMT R5, R4, 0x7710, RZ ;  /* 0x0000771004057816 */ /* 0x000fc400000000ff */
[----:B------:R-:W-:Y:S02]  /*08d0*/  LOP3.LUT R48, R47, R48, RZ, 0xfc, !PT ;  /* 0x000000302f307212 */ /* 0x000fe400078efcff */
[----:B------:R-:W-:Y:S01]  /*08e0*/  LOP3.LUT R49, R2, R9, RZ, 0xfc, !PT ;  /* 0x0000000902317212 */ /* 0x000fe200078efcff */
[----:B------:R-:W-:Y:S01]  /*08f0*/  IMAD.IADD R0, R0, 0x1, R5 ;  /* 0x0000000100007824 */ /* 0x000fe200078e0205 */
[----:B------:R-:W-:Y:S01]  /*0900*/  LOP3.LUT R47, R2, R47, RZ, 0xfc, !PT ;  /* 0x0000002f022f7212 */ /* 0x000fe200078efcff */
[----:B------:R-:W-:Y:S01]  /*0910*/  IMAD.WIDE R4, R7, 0x2, RZ ;  /* 0x0000000207047825 */ /* 0x000fe200078e02ff */
[----:B------:R-:W-:Y:S02]  /*0920*/  LEA R10, P0, R11, c[0x0][0x160], 0x1 ;  /* 0x000058000b0a7a11 */ /* 0x000fe400078008ff */
[----:B------:R-:W-:Y:S01]  /*0930*/  PRMT R0, R0, 0x9910, RZ ;  /* 0x0000991000007816 */ /* 0x000fe200000000ff */
[----:B------:R-:W-:Y:S01]  /*0940*/  IMAD.WIDE R2, R13, 0x2, RZ ;  /* 0x000000020d027825 */ /* 0x000fe200078e02ff */
[----:B------:R-:W-:-:S02]  /*0950*/  LOP3.LUT R7, R17, R5, RZ, 0xfc, !PT ;  /* 0x0000000511077212 */ /* 0x000fc400078efcff */
[--C-:B------:R-:W-:Y:S01]  /*0960*/  LOP3.LUT R5, R13, 0x38, R21.reuse, 0xf8, !PT ;  /* 0x000000380d057812 */ /* 0x100fe200078ef815 */
[----:B------:R-:W-:Y:S01]  /*0970*/  IMAD R0, R0, 0xc00, RZ ;  /* 0x00000c0000007824 */ /* 0x000fe200078e02ff */
[C---:B------:R-:W-:Y:S02]  /*0980*/  LOP3.LUT R8, R16.reuse, R2, RZ, 0xfc, !PT ;  /* 0x0000000210087212 */ /* 0x040fe400078efcff */
[----:B------:R-:W-:Y:S01]  /*0990*/  LOP3.LUT R41, R17, R3, RZ, 0xfc, !PT ;  /* 0x0000000311297212 */ /* 0x000fe200078efcff */
[C---:B------:R-:W-:Y:S01]  /*09a0*/  IMAD.WIDE R2, R11.reuse, R22, c[0x0][0x160] ;  /* 0x000058000b027625 */ /* 0x040fe200078e0216 */
[----:B------:R-:W-:Y:S02]  /*09b0*/  LOP3.LUT R9, R16, R4, RZ, 0xfc, !PT ;  /* 0x0000000410097212 */ /* 0x000fe400078efcff */
[----:B------:R-:W-:Y:S01]  /*09c0*/  LEA.HI.X R11, R11, c[0x0][0x164], R14, 0x1, P0 ;  /* 0x000059000b0b7a11 */ /* 0x000fe200000f0c0e */
[----:B------:R-:W-:Y:S01]  /*09d0*/  IMAD.WIDE R14, R5, R22, c[0x0][0x160] ;  /* 0x00005800050e7625 */ /* 0x000fe200078e0216 */
[----:B------:R-:W-:Y:S01]  /*09e0*/  LOP3.LUT R18, R12, 0x38, R21, 0xf8, !PT ;  /* 0x000000380c127812 */ /* 0x000fe200078ef815 */
[----:B------:R1:W-:Y:S01]  /*09f0*/  LDGSTS.E.BYPASS.128 [R6], [R2.64] ;  /* 0x0000000002067fae */ /* 0x0003e2000b901c46 */
[----:B------:R-:W-:-:S02]  /*0a00*/  SHF.R.S32.HI R19, RZ, 0x1f, R12 ;  /* 0x0000001fff137819 */ /* 0x000fc4000001140c */
[----:B------:R-:W-:Y:S01]  /*0a10*/  SHF.R.S32.HI R12, RZ, 0x1f, R13 ;  /* 0x0000001fff0c7819 */ /* 0x000fe2000001140d */
[----:B------:R2:W-:Y:S01]  /*0a20*/  LDGSTS.E.BYPASS.128 [R6+0x1000], [R14.64] ;  /* 0x010000000e067fae */ /* 0x0005e2000b901c46 */
[C---:B------:R-:W-:Y:S02]  /*0a30*/  LEA R4, P0, R5.reuse, c[0x0][0x160], 0x1 ;  /* 0x0000580005047a11 */ /* 0x040fe400078008ff */
[----:B------:R-:W-:Y:S01]  /*0a40*/  LOP3.LUT R21, R0, 0x38, R21, 0xf8, !PT ;  /* 0x0000003800157812 */ /* 0x000fe200078ef815 */
[----:B------:R-:W0:Y:S01]  /*0a50*/  LDGDEPBAR ;  /* 0x00000000000079af */ /* 0x000e220000000000 */
[----:B------:R-:W-:Y:S01]  /*0a60*/  LEA.HI.X R5, R5, c[0x0][0x164], R12, 0x1, P0 ;  /* 0x0000590005057a11 */ /* 0x000fe200000f0c0c */
[----:B------:R-:W-:Y:S01]  /*0a70*/  IMAD.WIDE R12, R18, R22, c[0x0][0x168] ;  /* 0x00005a00120c7625 */ /* 0x000fe200078e0216 */
[----:B------:R-:W-:Y:S02]  /*0a80*/  IADD3 R20, P3, R20, c[0x0][0x168], RZ ;  /* 0x00005a0014147a10 */ /* 0x000fe40007f7e0ff */
[----:B-1----:R-:W-:-:S02]  /*0a90*/  LEA R2, P1, R18, c[0x0][0x168], 0x1 ;  /* 0x00005a0012027a11 */ /* 0x002fc400078208ff */
[----:B------:R1:W-:Y:S01]  /*0aa0*/  LDGSTS.E.BYPASS.128 [R6+0x4000], [R12.64] ;  /* 0x040000000c067fae */ /* 0x0003e2000b901c46 */
[C---:B--2---:R-:W-:Y:S02]  /*0ab0*/  LEA R14, P0, R21.reuse, c[0x0][0x168], 0x1 ;  /* 0x00005a00150e7a11 */ /* 0x044fe400078008ff */
[----:B------:R-:W-:Y:S01]  /*0ac0*/  LEA.HI.X R3, R18, c[0x0][0x16c], R19, 0x1, P1 ;  /* 0x00005b0012037a11 */ /* 0x000fe200008f0c13 */
[----:B------:R-:W-:Y:S01]  /*0ad0*/  IMAD.WIDE R18, R0, 0x2, RZ ;  /* 0x0000000200127825 */ /* 0x000fe200078e02ff */
[----:B------:R-:W-:Y:S02]  /*0ae0*/  SHF.R.S32.HI R0, RZ, 0x1f, R0 ;  /* 0x0000001fff007819 */ /* 0x000fe40000011400 */
[----:B------:R-:W-:Y:S02]  /*0af0*/  IADD3 R44, P4, R20, 0x100, RZ ;  /* 0x00000100142c7810 */ /* 0x000fe40007f9e0ff */
[C---:B------:R-:W-:Y:S01]  /*0b00*/  LEA.HI.X R15, R21.reuse, c[0x0][0x16c], R0, 0x1, P0 ;  /* 0x00005b00150f7a11 */ /* 0x040fe200000f0c00 */
[----:B------:R-:W-:Y:S01]  /*0b10*/  IMAD.MOV.U32 R0, RZ, RZ, RZ ;  /* 0x000000ffff007224 */ /* 0x000fe200078e00ff */
[----:B------:R-:W-:Y:S01]  /*0b20*/  LOP3.LUT R18, R16, R18, RZ, 0xfc, !PT ;  /* 0x0000001210127212 */ /* 0x000fe200078efcff */
[----:B-1----:R-:W-:Y:S01]  /*0b30*/  IMAD.WIDE R12, R21, R22, c[0x0][0x168] ;  /* 0x00005a00150c7625 */ /* 0x002fe200078e0216 */
[----:B------:R-:W-:-:S02]  /*0b40*/  IADD3 R8, P0, R8, c[0x0][0x160], RZ ;  /* 0x0000580008087a10 */ /* 0x000fc40007f1e0ff */
[----:B------:R-:W-:Y:S02]  /*0b50*/  IADD3 R9, P2, R9, c[0x0][0x160], RZ ;  /* 0x0000580009097a10 */ /* 0x000fe40007f5e0ff */
[----:B------:R1:W-:Y:S01]  /*0b60*/  LDGSTS.E.BYPASS.128 [R6+0x5000], [R12.64] ;  /* 0x050000000c067fae */ /* 0x0003e2000b901c46 */
[----:B------:R-:W-:Y:S02]  /*0b70*/  IADD3 R18, P1, R18, c[0x0][0x168], RZ ;  /* 0x00005a0012127a10 */ /* 0x000fe40007f3e0ff */
[----:B------:R-:W-:Y:S01]  /*0b80*/  IADD3.X R43, RZ, c[0x0][0x16c], R43, P4, P3 ;  /* 0x00005b00ff2b7a10 */ /* 0x000fe200027e642b */
[----:B------:R-:W0:Y:S01]  /*0b90*/  LDGDEPBAR ;  /* 0x00000000000079af */ /* 0x000e220000000000 */
[----:B------:R-:W-:-:S03]  /*0ba0*/  LOP3.LUT R45, R17, R19, RZ, 0xfc, !PT ;  /* 0x00000013112d7212 */ /* 0x000fc600078efcff */
[----:B------:R-:W-:Y:S01]  /*0bb0*/  BAR.SYNC.DEFER_BLOCKING 0x0 ;  /* 0x0000000000007b1d */ /* 0x000fe20000010000 */
[----:B------:R-:W-:Y:S01]  /*0bc0*/  IADD3 R42, P4, R8, 0x100, RZ ;  /* 0x00000100082a7810 */ /* 0x000fe20007f9e0ff */
[----:B------:R-:W-:Y:S01]  /*0bd0*/  CS2R R16, SRZ ;  /* 0x0000000000107805 */ /* 0x000fe2000001ff00 */
[----:B------:R-:W-:Y:S02]  /*0be0*/  IADD3 R40, P5, R9, 0x100, RZ ;  /* 0x0000010009287810 */ /* 0x000fe40007fbe0ff */
[----:B------:R-:W-:Y:S02]  /*0bf0*/  IADD3 R46, P3, R18, 0x100, RZ ;  /* 0x00000100122e7810 */ /* 0x000fe40007f7e0ff */
[----:B------:R-:W-:Y:S01]  /*0c00*/  CS2R R18, SRZ ;  /* 0x0000000000127805 */ /* 0x000fe2000001ff00 */
[----:B------:R-:W-:Y:S02]  /*0c10*/  IADD3.X R41, RZ, c[0x0][0x164], R41, P4, P0 ;  /* 0x00005900ff297a10 */ /* 0x000fe400027e0429 */
[----:B------:R-:W-:-:S02]  /*0c20*/  IADD3.X R7, RZ, c[0x0][0x164], R7, P5, P2 ;  /* 0x00005900ff077a10 */ /* 0x000fc40002fe4407 */
[----:B------:R-:W-:Y:S01]  /*0c30*/  IADD3.X R45, RZ, c[0x0][0x16c], R45, P3, P1 ;  /* 0x00005b00ff2d7a10 */ /* 0x000fe20001fe242d */
[----:B------:R-:W-:Y:S01]  /*0c40*/  @!PT LDS RZ, [RZ] ;  /* 0x00000000fffff984 */ /* 0x000fe20000000800 */
[----:B------:R-:W-:Y:S01]  /*0c50*/  @!PT LDS RZ, [RZ] ;  /* 0x00000000fffff984 */ /* 0x000fe20000000800 */
[----:B------:R-:W-:Y:S01]  /*0c60*/  @!PT LDS RZ, [RZ] ;  /* 0x00000000fffff984 */ /* 0x000fe20000000800 */
[----:B------:R1:W-:Y:S04]  /*0c70*/  LDGSTS.E.BYPASS.128 [R6+0x2000], [R10.64+0x80] ;  /* 0x020000800a067fae */ /* 0x0003e8000b901c46 */
[----:B------:R2:W-:Y:S04]  /*0c80*/  LDGSTS.E.BYPASS.128 [R6+0x3000], [R4.64+0x80] ;  /* 0x0300008004067fae */ /* 0x0005e8000b901c46 */
[----:B------:R-:W0:Y:S04]  /*0c90*/  LDGDEPBAR ;  /* 0x00000000000079af */ /* 0x000e280000000000 */
[----:B------:R3:W-:Y:S04]  /*0ca0*/  LDGSTS.E.BYPASS.128 [R6+0x6000], [R2.64+0x80] ;  /* 0x0600008002067fae */ /* 0x0007e8000b901c46 */
[----:B------:R1:W-:Y:S01]  /*0cb0*/  LDGSTS.E.BYPASS.128 [R6+0x7000], [R14.64+0x80] ;  /* 0x070000800e067fae */ /* 0x0003e2000b901c46 */
[----:B--2---:R-:W-:-:S02]  /*0cc0*/  IMAD.MOV.U32 R5, RZ, RZ, 0x1 ;  /* 0x00000001ff057424 */ /* 0x004fc400078e00ff */
[----:B------:R-:W-:Y:S01]  /*0cd0*/  IMAD.MOV.U32 R4, RZ, RZ, RZ ;  /* 0x000000ffff047224 */ /* 0x000fe200078e00ff */
[----:B------:R-:W0:Y:S01]  /*0ce0*/  LDGDEPBAR ;  /* 0x00000000000079af */ /* 0x000e220000000000 */
[----:B---3--:R-:W-:Y:S02]  /*0cf0*/  IMAD.MOV.U32 R3, RZ, RZ, RZ ;  /* 0x000000ffff037224 */ /* 0x008fe400078e00ff */
[----:B------:R-:W-:Y:S02]  /*0d00*/  IMAD.MOV.U32 R2, RZ, RZ, RZ ;  /* 0x000000ffff027224 */ /* 0x000fe400078e00ff */
.L_x_0:
[----:B------:R-:W-:-:S04]  /*0d10*/  DEPBAR.LE SB0, 0x2 ;  /* 0x000080800000791a */ /* 0x000fc80000000000 */
[----:B------:R-:W-:Y:S01]  /*0d20*/  UIADD3 UR4, UR4, 0x1, URZ ;  /* 0x0000000104047890 */ /* 0x000fe2000fffe03f */
[----:B------:R-:W-:Y:S01]  /*0d30*/  IADD3 R5, R5, 0x1, RZ ;  /* 0x0000000105057810 */ /* 0x000fe20007ffe0ff */
[----:B------:R-:W-:Y:S01]  /*0d40*/  BAR.SYNC.DEFER_BLOCKING 0x0 ;  /* 0x0000000000007b1d */ /* 0x000fe20000010000 */
[----:B------:R-:W-:Y:S01]  /*0d50*/  ISETP.GE.U32.AND P0, PT, R2, 0x2e, PT ;  /* 0x0000002e0200780c */ /* 0x000fe20003f06070 */
[----:B------:R-:W-:Y:S01]  /*0d60*/  UISETP.GE.AND UP0, UPT, UR4, 0x2, UPT ;  /* 0x000000020400788c */ /* 0x000fe2000bf06270 */
[C---:B------:R-:W-:Y:S02]  /*0d70*/  ISETP.GE.AND P1, PT, R5.reuse, 0x2, PT ;  /* 0x000000020500780c */ /* 0x040fe40003f26270 */
[----:B------:R-:W-:Y:S01]  /*0d80*/  ISETP.GE.U32.AND.EX P0, PT, R0, RZ, PT, P0 ;  /* 0x000000ff0000720c */ /* 0x000fe20003f06100 */
[----:B------:R-:W-:Y:S01]  /*0d90*/  USEL UR4, UR4, URZ, !UP0 ;  /* 0x0000003f04047287 */ /* 0x000fe2000c000000 */
[----:B------:R-:W-:-:S03]  /*0da0*/  SEL R5, R5, RZ, !P1 ;  /* 0x000000ff05057207 */ /* 0x000fc60004800000 */
[----:B------:R-:W-:-:S06]  /*0db0*/  USHF.L.U32 UR5, UR4, 0xd, URZ ;  /* 0x0000000d04057899 */ /* 0x000fcc000800063f */
[----:B------:R-:W-:Y:S02]  /*0dc0*/  LEA R20, R50, UR5, 0x1 ;  /* 0x0000000532147c11 */ /* 0x000fe4000f8e08ff */
[----:B------:R-:W-:Y:S02]  /*0dd0*/  LEA R8, R48, UR5, 0x1 ;  /* 0x0000000530087c11 */ /* 0x000fe4000f8e08ff */
[----:B------:R-:W-:Y:S02]  /*0de0*/  LEA R36, R58, UR5, 0x1 ;  /* 0x000000053a247c11 */ /* 0x000fe4000f8e08ff */
[----:B------:R-:W-:Y:S01]  /*0df0*/  LEA R37, R57, UR5, 0x1 ;  /* 0x0000000539257c11 */ /* 0x000fe2000f8e08ff */
[----:B------:R-:W-:Y:S04]  /*0e00*/  LDSM.16.M88.4 R20, [R20+0x4000] ;  /* 0x004000001414783b */ /* 0x000fe80000000200 */
[----:B-1----:R-:W1:Y:S04]  /*0e10*/  LDSM.16.M88.4 R12, [R36] ;  /* 0x00000000240c783b */ /* 0x002e680000000200 */
[----:B------:R-:W2:Y:S04]  /*0e20*/  LDSM.16.M88.4 R8, [R8+0x4000] ;  /* 0x004000000808783b */ /* 0x000ea80000000200 */
[----:B------:R-:W3:Y:S01]  /*0e30*/  LDSM.16.M88.4 R36, [R37] ;  /* 0x000000002524783b */ /* 0x000ee20000000200 */
[C---:B-1----:R-:W-:Y:S08]  /*0e40*/  HMMA.16816.F32.BF16 R24, R12.reuse, R20, R24 ;  /* 0x000000140c18723c */ /* 0x042ff00000041818 */
[----:B--2---:R-:W-:Y:S07]  /*0e50*/  HMMA.16816.F32.BF16 R28, R12, R8, R28 ;  /* 0x000000080c1c723c */ /* 0x004fee000004181c */
[----:B------:R-:W-:-:S06]  /*0e60*/  LEA R12, R54, UR5, 0x1 ;  /* 0x00000005360c7c11 */ /* 0x000fcc000f8e08ff */
[----:B------:R-:W1:Y:S03]  /*0e70*/  LDSM.16.M88.4 R12, [R12] ;  /* 0x000000000c0c783b */ /* 0x000e660000000200 */
[C---:B---3--:R-:W-:Y:S08]  /*0e80*/  HMMA.16816.F32.BF16 R24, R36.reuse, R22, R24 ;  /* 0x000000162418723c */ /* 0x048ff00000041818 */
[----:B------:R-:W-:Y:S07]  /*0e90*/  HMMA.16816.F32.BF16 R28, R36, R10, R28 ;  /* 0x0000000a241c723c */ /* 0x000fee000004181c */
[----:B------:R-:W-:-:S06]  /*0ea0*/  LEA R36, R55, UR5, 0x1 ;  /* 0x0000000537247c11 */ /* 0x000fcc000f8e08ff */
[----:B------:R-:W-:Y:S01]  /*0eb0*/  LDSM.16.M88.4 R36, [R36] ;  /* 0x000000002424783b */ /* 0x000fe20000000200 */
[C---:B-1----:R-:W-:Y:S07]  /*0ec0*/  HMMA.16816.F32.BF16 R32, R12.reuse, R20, R32 ;  /* 0x000000140c20723c */ /* 0x042fee0000041820 */
[----:B------:R-:W-:Y:S01]  /*0ed0*/  LEA R20, R56, UR5, 0x1 ;  /* 0x0000000538147c11 */ /* 0x000fe2000f8e08ff */
[----:B------:R-:W-:Y:S07]  /*0ee0*/  HMMA.16816.F32.BF16 R16, R12, R8, R16 ;  /* 0x000000080c10723c */ /* 0x000fee0000041810 */
[----:B------:R-:W-:-:S02]  /*0ef0*/  LEA R13, R53, UR5, 0x1 ;  /* 0x00000005350d7c11 */ /* 0x000fc4000f8e08ff */
[----:B------:R-:W-:Y:S02]  /*0f00*/  LEA R9, R49, UR5, 0x1 ;  /* 0x0000000531097c11 */ /* 0x000fe4000f8e08ff */
[----:B------:R-:W-:Y:S02]  /*0f10*/  LEA R8, R47, UR5, 0x1 ;  /* 0x000000052f087c11 */ /* 0x000fe4000f8e08ff */
[----:B------:R-:W1:Y:S03]  /*0f20*/  LDSM.16.M88.4 R12, [R13] ;  /* 0x000000000d0c783b */ /* 0x000e660000000200 */
[C---:B-1----:R-:W-:Y:S01]  /*0f30*/  HMMA.16816.F32.BF16 R32, R12.reuse, R22, R32 ;  /* 0x000000160c20723c */ /* 0x042fe20000041820 */
[----:B------:R-:W-:Y:S07]  /*0f40*/  LDSM.16.M88.4 R20, [R20] ;  /* 0x000000001414783b */ /* 0x000fee0000000200 */
[----:B------:R-:W-:Y:S01]  /*0f50*/  HMMA.16816.F32.BF16 R16, R12, R10, R16 ;  /* 0x0000000a0c10723c */ /* 0x000fe20000041810 */
[----:B------:R-:W1:Y:S04]  /*0f60*/  LDSM.16.M88.4 R12, [R9+0x4000] ;  /* 0x00400000090c783b */ /* 0x000e680000000200 */
[----:B------:R-:W2:Y:S03]  /*0f70*/  LDSM.16.M88.4 R8, [R8+0x4000] ;  /* 0x004000000808783b */ /* 0x000ea60000000200 */
[C---:B-1----:R-:W-:Y:S08]  /*0f80*/  HMMA.16816.F32.BF16 R24, R20.reuse, R12, R24 ;  /* 0x0000000c1418723c */ /* 0x042ff00000041818 */
[----:B--2---:R-:W-:Y:S07]  /*0f90*/  HMMA.16816.F32.BF16 R28, R20, R8, R28 ;  /* 0x00000008141c723c */ /* 0x004fee000004181c */
[----:B------:R-:W-:-:S06]  /*0fa0*/  LEA R21, R52, UR5, 0x1 ;  /* 0x0000000534157c11 */ /* 0x000fcc000f8e08ff */
[----:B------:R-:W1:Y:S03]  /*0fb0*/  LDSM.16.M88.4 R20, [R21] ;  /* 0x000000001514783b */ /* 0x000e660000000200 */
[C---:B------:R-:W-:Y:S08]  /*0fc0*/  HMMA.16816.F32.BF16 R24, R36.reuse, R14, R24 ;  /* 0x0000000e2418723c */ /* 0x040ff00000041818 */
[----:B------:R-:W-:Y:S08]  /*0fd0*/  HMMA.16816.F32.BF16 R28, R36, R10, R28 ;  /* 0x0000000a241c723c */ /* 0x000ff0000004181c */
[C---:B-1----:R-:W-:Y:S07]  /*0fe0*/  HMMA.16816.F32.BF16 R32, R20.reuse, R12, R32 ;  /* 0x0000000c1420723c */ /* 0x042fee0000041820 */
[----:B------:R-:W-:Y:S01]  /*0ff0*/  IADD3 R12, P1, R4, R44, RZ ;  /* 0x0000002c040c7210 */ /* 0x000fe20007f3e0ff */
[----:B------:R-:W-:Y:S04]  /*1000*/  HMMA.16816.F32.BF16 R16, R20, R8, R16 ;  /* 0x000000081410723c */ /* 0x000fe80000041810 */
[----:B------:R-:W-:Y:S01]  /*1010*/  IMAD.X R13, R3, 0x1, R43, P1 ;  /* 0x00000001030d7824 */ /* 0x000fe200008e062b */
[----:B------:R-:W-:-:S02]  /*1020*/  IADD3 R2, P1, R2, 0x1, RZ ;  /* 0x0000000102027810 */ /* 0x000fc40007f3e0ff */
[----:B------:R-:W-:Y:S02]  /*1030*/  LEA R22, R51, UR5, 0x1 ;  /* 0x0000000533167c11 */ /* 0x000fe4000f8e08ff */
[----:B------:R-:W-:Y:S01]  /*1040*/  IADD3 R8, P2, R4, R40, RZ ;  /* 0x0000002804087210 */ /* 0x000fe20007f5e0ff */
[----:B------:R-:W-:-:S03]  /*1050*/  IMAD.X R0, RZ, RZ, R0, P1 ;  /* 0x000000ffff007224 */ /* 0x000fc600008e0600 */
[----:B------:R-:W1:Y:S01]  /*1060*/  LDSM.16.M88.4 R20, [R22] ;  /* 0x000000001614783b */ /* 0x000e620000000200 */
[----:B------:R-:W-:-:S10]  /*1070*/  IMAD.X R9, R3, 0x1, R7, P2 ;  /* 0x0000000103097824 */ /* 0x000fd400010e0607 */
[C---:B-1----:R-:W-:Y:S01]  /*1080*/  HMMA.16816.F32.BF16 R16, R20.reuse, R10, R16 ;  /* 0x0000000a1410723c */ /* 0x042fe20000041810 */
[----:B------:R-:W-:Y:S06]  /*1090*/  BAR.SYNC.DEFER_BLOCKING 0x0 ;  /* 0x0000000000007b1d */ /* 0x000fec0000010000 */
[----:B------:R-:W-:Y:S01]  /*10a0*/  IADD3 R10, P3, R4, R42, RZ ;  /* 0x0000002a040a7210 */ /* 0x000fe20007f7e0ff */
[----:B------:R-:W-:Y:S04]  /*10b0*/  HMMA.16816.F32.BF16 R32, R20, R14, R32 ;  /* 0x0000000e1420723c */ /* 0x000fe80000041820 */
[----:B------:R-:W-:-:S03]  /*10c0*/  IMAD.X R11, R3, 0x1, R41, P3 ;  /* 0x00000001030b7824 */ /* 0x000fc600018e0629 */
[----:B------:R-:W-:Y:S01]  /*10d0*/  IADD3 R14, P2, R4, R46, RZ ;  /* 0x0000002e040e7210 */ /* 0x000fe20007f5e0ff */
[----:B------:R-:W-:-:S04]  /*10e0*/  IMAD R21, R5, 0x2000, R6 ;  /* 0x0000200005157824 */ /* 0x000fc800078e0206 */
[----:B------:R-:W-:Y:S01]  /*10f0*/  IMAD.X R15, R3, 0x1, R45, P2 ;  /* 0x00000001030f7824 */ /* 0x000fe200010e062d */
[----:B------:R-:W-:Y:S01]  /*1100*/  @!PT LDS RZ, [RZ] ;  /* 0x00000000fffff984 */ /* 0x000fe20000000800 */
[----:B------:R-:W-:Y:S01]  /*1110*/  @!PT LDS RZ, [RZ] ;  /* 0x00000000fffff984 */ /* 0x000fe20000000800 */
[----:B------:R-:W-:Y:S01]  /*1120*/  @!PT LDS RZ, [RZ] ;  /* 0x00000000fffff984 */ /* 0x000fe20000000800 */
[----:B------:R1:W-:Y:S04]  /*1130*/  LDGSTS.E.BYPASS.128 [R21], [R8.64], !P0 ;  /* 0x0000000008157fae */ /* 0x0003e8000c101c46 */
[----:B------:R1:W-:Y:S04]  /*1140*/  LDGSTS.E.BYPASS.128 [R21+0x1000], [R10.64], !P0 ;  /* 0x010000000a157fae */ /* 0x0003e8000c101c46 */
[----:B------:R-:W0:Y:S04]  /*1150*/  LDGDEPBAR ;  /* 0x00000000000079af */ /* 0x000e280000000000 */
[----:B------:R1:W-:Y:S04]  /*1160*/  LDGSTS.E.BYPASS.128 [R21+0x4000], [R12.64], !P0 ;  /* 0x040000000c157fae */ /* 0x0003e8000c101c46 */
[----:B------:R1:W-:Y:S01]  /*1170*/  LDGSTS.E.BYPASS.128 [R21+0x5000], [R14.64], !P0 ;  /* 0x050000000e157fae */ /* 0x0003e2000c101c46 */
[----:B------:R-:W-:-:S03]  /*1180*/  IADD3 R4, P0, R4, 0x80, RZ ;  /* 0x0000008004047810 */ /* 0x000fc60007f1e0ff */
[----:B------:R-:W0:Y:S02]  /*1190*/  LDGDEPBAR ;  /* 0x00000000000079af */ /* 0x000e240000000000 */
[----:B------:R-:W-:Y:S01]  /*11a0*/  IMAD.X R3, RZ, RZ, R3, P0 ;  /* 0x000000ffff037224 */ /* 0x000fe200000e0603 */
[----:B------:R-:W-:-:S04]  /*11b0*/  ISETP.NE.U32.AND P0, PT, R4, 0x1800, PT ;  /* 0x000018000400780c */ /* 0x000fc80003f05070 */
[----:B------:R-:W-:-:S13]  /*11c0*/  ISETP.NE.AND.EX P0, PT, R3, RZ, PT, P0 ;  /* 0x000000ff0300720c */ /* 0x000fda0003f05300 */
[----:B-1----:R-:W-:Y:S05]  /*11d0*/  @P0 BRA `(.L_x_0) ;  /* 0xfffffb3000000947 */ /* 0x002fea000383ffff */
[----:B------:R-:W1:Y:S01]  /*11e0*/  S2R R39, SR_TID.X ;  /* 0x0000000000277919 */ /* 0x000e620000002100 */
[----:B------:R-:W-:-:S04]  /*11f0*/  DEPBAR.LE SB0, 0x0 ;  /* 0x000080000000791a */ /* 0x000fc80000000000 */
[----:B------:R-:W2:Y:S01]  /*1200*/  S2R R38, SR_TID.X ;  /* 0x0000000000267919 */ /* 0x000ea20000002100 */
[----:B------:R-:W-:Y:S01]  /*1210*/  F2FP.BF16.PACK_AB R25, R25, R24 ;  /* 0x000000181919723e */ /* 0x000fe200000010ff */
[----:B------:R-:W-:Y:S01]  /*1220*/  IMAD.MOV.U32 R12, RZ, RZ, 0x2 ;  /* 0x00000002ff0c7424 */ /* 0x000fe200078e00ff */
[----:B------:R-:W-:Y:S02]  /*1230*/  F2FP.BF16.PACK_AB R27, R27, R26 ;  /* 0x0000001a1b1b723e */ /* 0x000fe400000010ff */
[----:B------:R-:W-:Y:S02]  /*1240*/  F2FP.BF16.PACK_AB R29, R29, R28 ;  /* 0x0000001c1d1d723e */ /* 0x000fe400000010ff */
[----:B------:R-:W-:Y:S02]  /*1250*/  F2FP.BF16.PACK_AB R31, R31, R30 ;  /* 0x0000001e1f1f723e */ /* 0x000fe400000010ff */
[----:B------:R-:W-:Y:S02]  /*1260*/  F2FP.BF16.PACK_AB R33, R33, R32 ;  /* 0x000000202121723e */ /* 0x000fe400000010ff */
[----:B------:R-:W-:-:S02]  /*1270*/  F2FP.BF16.PACK_AB R35, R35, R34 ;  /* 0x000000222323723e */ /* 0x000fc400000010ff */
[----:B------:R-:W-:Y:S02]  /*1280*/  F2FP.BF16.PACK_AB R17, R17, R16 ;  /* 0x000000101111723e */ /* 0x000fe400000010ff */
[----:B------:R-:W-:Y:S01]  /*1290*/  F2FP.BF16.PACK_AB R19, R19, R18 ;  /* 0x000000121313723e */ /* 0x000fe200000010ff */
[C---:B-1----:R-:W-:Y:S01]  /*12a0*/  IMAD.SHL.U32 R2, R39.reuse, 0x10, RZ ;  /* 0x0000001027027824 */ /* 0x042fe200078e00ff */
[C---:B------:R-:W-:Y:S01]  /*12b0*/  LOP3.LUT R37, R39.reuse, 0x80, RZ, 0xc0, !PT ;  /* 0x0000008027257812 */ /* 0x040fe200078ec0ff */
[----:B------:R-:W-:-:S03]  /*12c0*/  IMAD.SHL.U32 R0, R39, 0x2, RZ ;  /* 0x0000000227007824 */ /* 0x000fc600078e00ff */
[----:B------:R-:W-:Y:S01]  /*12d0*/  LOP3.LUT R3, R2, 0xc0, RZ, 0xc0, !PT ;  /* 0x000000c002037812 */ /* 0x000fe200078ec0ff */
[----:B------:R-:W-:Y:S01]  /*12e0*/  IMAD.SHL.U32 R2, R37, 0x8, RZ ;  /* 0x0000000825027824 */ /* 0x000fe200078e00ff */
[----:B--2---:R-:W-:Y:S02]  /*12f0*/  SHF.R.U32.HI R36, RZ, 0x2, R38 ;  /* 0x00000002ff247819 */ /* 0x004fe40000011626 */
[----:B------:R-:W-:Y:S02]  /*1300*/  LOP3.LUT R0, R3, 0x6, R0, 0xf8, !PT ;  /* 0x0000000603007812 */ /* 0x000fe400078ef800 */
[C---:B------:R-:W-:Y:S01]  /*1310*/  LOP3.LUT R38, R39.reuse, 0x10, RZ, 0xc0, !PT ;  /* 0x0000001027267812 */ /* 0x040fe200078ec0ff */
[----:B------:R-:W-:Y:S01]  /*1320*/  IMAD.SHL.U32 R39, R39, 0x8, RZ ;  /* 0x0000000827277824 */ /* 0x000fe200078e00ff */
[----:B------:R-:W-:-:S03]  /*1330*/  LOP3.LUT R3, R36, 0x18, RZ, 0xc0, !PT ;  /* 0x0000001824037812 */ /* 0x000fc600078ec0ff */
[----:B------:R-:W-:Y:S01]  /*1340*/  IMAD R0, R38, 0x10, R0 ;  /* 0x0000001026007824 */ /* 0x000fe200078e0200 */
[----:B------:R-:W-:-:S04]  /*1350*/  LOP3.LUT R61, R61, 0x38, R39, 0xf8, !PT ;  /* 0x000000383d3d7812 */ /* 0x000fc800078ef827 */
[C---:B------:R-:W-:Y:S02]  /*1360*/  IADD3 R0, R2.reuse, R0, R3 ;  /* 0x0000000002007210 */ /* 0x040fe40007ffe003 */
[----:B------:R-:W-:Y:S02]  /*1370*/  LOP3.LUT R2, R2, 0x3f8, R39, 0xf8, !PT ;  /* 0x000003f802027812 */ /* 0x000fe400078ef827 */
[----:B------:R-:W-:Y:S02]  /*1380*/  IADD3 R4, R0, 0x200, RZ ;  /* 0x0000020000047810 */ /* 0x000fe40007ffe0ff */
[----:B------:R-:W-:Y:S02]  /*1390*/  SHF.R.U32.HI R5, RZ, 0x2, R2 ;  /* 0x00000002ff057819 */ /* 0x000fe40000011602 */
[----:B------:R-:W-:Y:S02]  /*13a0*/  SHF.R.U32.HI R3, RZ, 0x2, R0 ;  /* 0x00000002ff037819 */ /* 0x000fe40000011600 */
[----:B------:R-:W-:-:S02]  /*13b0*/  SHF.R.U32.HI R4, RZ, 0x2, R4 ;  /* 0x00000002ff047819 */ /* 0x000fc40000011604 */
[----:B------:R-:W-:Y:S02]  /*13c0*/  LOP3.LUT R7, R5, 0x1f0, RZ, 0xc0, !PT ;  /* 0x000001f005077812 */ /* 0x000fe400078ec0ff */
[----:B------:R-:W-:Y:S02]  /*13d0*/  LOP3.LUT R3, R3, 0x1f0, RZ, 0xc0, !PT ;  /* 0x000001f003037812 */ /* 0x000fe400078ec0ff */
[----:B------:R-:W-:Y:S01]  /*13e0*/  LOP3.LUT R5, R4, 0x3ffffff0, RZ, 0xc0, !PT ;  /* 0x3ffffff004057812 */ /* 0x000fe200078ec0ff */
[----:B------:R-:W-:Y:S01]  /*13f0*/  IMAD R9, R2, 0x2, R7 ;  /* 0x0000000202097824 */ /* 0x000fe200078e0207 */
[----:B------:R-:W-:Y:S01]  /*1400*/  BAR.SYNC.DEFER_BLOCKING 0x0 ;  /* 0x0000000000007b1d */ /* 0x000fe20000010000 */
[C---:B------:R-:W-:Y:S01]  /*1410*/  IMAD R8, R0.reuse, 0x2, R3 ;  /* 0x0000000200087824 */ /* 0x040fe200078e0203 */
[----:B------:R-:W-:Y:S01]  /*1420*/  ISETP.GE.AND P0, PT, R61, 0x300, PT ;  /* 0x000003003d00780c */ /* 0x000fe20003f06270 */
[----:B------:R-:W-:Y:S02]  /*1430*/  IMAD R0, R0, 0x2, R5 ;  /* 0x0000000200007824 */ /* 0x000fe400078e0205 */
[C---:B------:R-:W-:Y:S01]  /*1440*/  IMAD R2, R60.reuse, 0x300, R61 ;  /* 0x000003003c027824 */ /* 0x040fe200078e023d */
[----:B------:R-:W-:-:S02]  /*1450*/  ISETP.LT.AND P1, PT, R60, 0x4d, !P0 ;  /* 0x0000004d3c00780c */ /* 0x000fc40004721270 */
[----:B------:R-:W-:Y:S01]  /*1460*/  ISETP.LT.AND P0, PT, R59, 0x4d, !P0 ;  /* 0x0000004d3b00780c */ /* 0x000fe20004701270 */
[----:B------:R-:W-:Y:S01]  /*1470*/  IMAD.WIDE R2, R2, R12, c[0x0][0x170] ;  /* 0x00005c0002027625 */ /* 0x000fe200078e020c */
[----:B------:R-:W-:Y:S04]  /*1480*/  STS [R8], R25 ;  /* 0x0000001908007388 */ /* 0x000fe80000000800 */
[----:B------:R-:W-:Y:S04]  /*1490*/  STS [R0+0x400], R27 ;  /* 0x0004001b00007388 */ /* 0x000fe80000000800 */
[----:B------:R-:W-:Y:S04]  /*14a0*/  STS [R8+0x40], R29 ;  /* 0x0000401d08007388 */ /* 0x000fe80000000800 */
[----:B------:R-:W-:Y:S04]  /*14b0*/  STS [R0+0x440], R31 ;  /* 0x0004401f00007388 */ /* 0x000fe80000000800 */
[----:B------:R-:W-:Y:S06]  /*14c0*/  BAR.SYNC.DEFER_BLOCKING 0x0 ;  /* 0x0000000000007b1d */ /* 0x000fec0000010000 */
[----:B------:R-:W1:Y:S04]  /*14d0*/  LDS.128 R4, [R9] ;  /* 0x0000000009047984 */ /* 0x000e680000000c00 */
[----:B------:R-:W-:Y:S06]  /*14e0*/  BAR.SYNC.DEFER_BLOCKING 0x0 ;  /* 0x0000000000007b1d */ /* 0x000fec0000010000 */
[----:B------:R2:W-:Y:S04]  /*14f0*/  STS [R8], R33 ;  /* 0x0000002108007388 */ /* 0x0005e80000000800 */
[----:B------:R2:W-:Y:S04]  /*1500*/  STS [R0+0x400], R35 ;  /* 0x0004002300007388 */ /* 0x0005e80000000800 */
[----:B------:R2:W-:Y:S04]  /*1510*/  STS [R8+0x40], R17 ;  /* 0x0000401108007388 */ /* 0x0005e80000000800 */
[----:B------:R2:W-:Y:S04]  /*1520*/  STS [R0+0x440], R19 ;  /* 0x0004401300007388 */ /* 0x0005e80000000800 */
[----:B------:R-:W-:Y:S06]  /*1530*/  BAR.SYNC.DEFER_BLOCKING 0x0 ;  /* 0x0000000000007b1d */ /* 0x000fec0000010000 */
[----:B-1----:R2:W-:Y:S01]  /*1540*/  @P1 STG.E.128 [R2.64], R4 ;  /* 0x0000000402001986 */ /* 0x0025e2000c101d06 */
[----:B------:R-:W-:Y:S05]  /*1550*/  @!P0 EXIT ;  /* 0x000000000000894d */ /* 0x000fea0003800000 */
[----:B--2---:R-:W1:Y:S01]  /*1560*/  LDS.128 R8, [R9] ;  /* 0x0000000009087984 */ /* 0x004e620000000c00 */
[----:B------:R-:W-:-:S04]  /*1570*/  IMAD R2, R59, 0x300, R61 ;  /* 0x000003003b027824 */ /* 0x000fc800078e023d */
[----:B------:R-:W-:-:S05]  /*1580*/  IMAD.WIDE R2, R2, R12, c[0x0][0x170] ;  /* 0x00005c0002027625 */ /* 0x000fca00078e020c */
[----:B-1----:R-:W-:Y:S01]  /*1590*/  STG.E.128 [R2.64], R8 ;  /* 0x0000000802007986 */ /* 0x002fe2000c101d06 */
[----:B------:R-:W-:Y:S05]  /*15a0*/  EXIT ;  /* 0x000000000000794d */ /* 0x000fea0003800000 */
.L_x_1:
[----:B------:R-:W-:-:S00]  /*15b0*/  BRA `(.L_x_1) ;  /* 0xfffffff000007947 */ /* 0x000fc0000383ffff */
[----:B------:R-:W-:-:S00]  /*15c0*/  NOP ;  /* 0x0000000000007918 */ /* 0x000fc00000000000 */
        /* <DEDUP_REMOVED lines=11> */
.L_x_2:


//--------------------- .nv.shared.triton_mm      --------------------------
	.section	.nv.shared.triton_mm,"aw",@nobits
	.sectionflags	@""
	.align	16
